	.headerflags	@"EF_CUDA_TEXMODE_UNIFIED EF_CUDA_64BIT_ADDRESS EF_CUDA_ACCELERATORS EF_CUDA_SM90 EF_CUDA_VIRTUAL_SM(EF_CUDA_SM90)"
	.elftype	@"ET_EXEC"


//--------------------- .nv.info                  --------------------------
	.section	.nv.info,"",@"SHT_CUDA_INFO"
	.align	4


	//----- nvinfo : EIATTR_REGCOUNT
	.align		4
        /*0000*/ 	.byte	0x04, 0x2f
        /*0002*/ 	.short	(.L_3 - .L_2)
	.align		4
.L_2:
        /*0004*/ 	.word	index@(triton_poi_fused__native_batch_norm_legit_no_training__prelu_kernel_cat_11)
        /*0008*/ 	.word	0x00000020


	//----- nvinfo : EIATTR_MIN_STACK_SIZE
	.align		4
.L_3:
        /*000c*/ 	.byte	0x04, 0x12
        /*000e*/ 	.short	(.L_5 - .L_4)
	.align		4
.L_4:
        /*0010*/ 	.word	index@(triton_poi_fused__native_batch_norm_legit_no_training__prelu_kernel_cat_11)
        /*0014*/ 	.word	0x00000000


	//----- nvinfo : EIATTR_FRAME_SIZE
	.align		4
.L_5:
        /*0018*/ 	.byte	0x04, 0x11
        /*001a*/ 	.short	(.L_7 - .L_6)
	.align		4
.L_6:
        /*001c*/ 	.word	index@(triton_poi_fused__native_batch_norm_legit_no_training__prelu_kernel_cat_11)
        /*0020*/ 	.word	0x00000000


	//----- nvinfo : EIATTR_MIN_STACK_SIZE
	.align		4
.L_7:
        /*0024*/ 	.byte	0x04, 0x12
        /*0026*/ 	.short	(.L_9 - .L_8)
	.align		4
.L_8:
        /*0028*/ 	.word	index@(triton_poi_fused__native_batch_norm_legit_no_training__prelu_kernel_cat_11)
        /*002c*/ 	.word	0x00000000
.L_9:


//--------------------- .nv.info.triton_poi_fused__native_batch_norm_legit_no_training__prelu_kernel_cat_11 --------------------------
	.section	.nv.info.triton_poi_fused__native_batch_norm_legit_no_training__prelu_kernel_cat_11,"",@"SHT_CUDA_INFO"
	.sectionflags	@""
	.align	4


	//----- nvinfo : EIATTR_CUDA_API_VERSION
	.align		4
        /*0000*/ 	.byte	0x04, 0x37
        /*0002*/ 	.short	(.L_11 - .L_10)
.L_10:
        /*0004*/ 	.word	0x0000007c


	//----- nvinfo : EIATTR_KPARAM_INFO
	.align		4
.L_11:
        /*0008*/ 	.byte	0x04, 0x17
        /*000a*/ 	.short	(.L_13 - .L_12)
.L_12:
        /*000c*/ 	.word	0x00000000
        /*0010*/ 	.short	0x0009
        /*0012*/ 	.short	0x0048
        /*0014*/ 	.byte	0x00, 0xf0, 0x11, 0x00


	//----- nvinfo : EIATTR_KPARAM_INFO
	.align		4
.L_13:
        /*0018*/ 	.byte	0x04, 0x17
        /*001a*/ 	.short	(.L_15 - .L_14)
.L_14:
        /*001c*/ 	.word	0x00000000
        /*0020*/ 	.short	0x0008
        /*0022*/ 	.short	0x0040
        /*0024*/ 	.byte	0x00, 0xf4, 0x21, 0x00


	//----- nvinfo : EIATTR_KPARAM_INFO
	.align		4
.L_15:
        /*0028*/ 	.byte	0x04, 0x17
        /*002a*/ 	.short	(.L_17 - .L_16)
.L_16:
        /*002c*/ 	.word	0x00000000
        /*0030*/ 	.short	0x0007
        /*0032*/ 	.short	0x0038
        /*0034*/ 	.byte	0x00, 0xf4, 0x21, 0x00


	//----- nvinfo : EIATTR_KPARAM_INFO
	.align		4
.L_17:
        /*0038*/ 	.byte	0x04, 0x17
        /*003a*/ 	.short	(.L_19 - .L_18)
.L_18:
        /*003c*/ 	.word	0x00000000
        /*0040*/ 	.short	0x0006
        /*0042*/ 	.short	0x0030
        /*0044*/ 	.byte	0x00, 0xf4, 0x21, 0x00


	//----- nvinfo : EIATTR_KPARAM_INFO
	.align		4
.L_19:
        /*0048*/ 	.byte	0x04, 0x17
        /*004a*/ 	.short	(.L_21 - .L_20)
.L_20:
        /*004c*/ 	.word	0x00000000
        /*0050*/ 	.short	0x0005
        /*0052*/ 	.short	0x0028
        /*0054*/ 	.byte	0x00, 0xf4, 0x21, 0x00


	//----- nvinfo : EIATTR_KPARAM_INFO
	.align		4
.L_21:
        /*0058*/ 	.byte	0x04, 0x17
        /*005a*/ 	.short	(.L_23 - .L_22)
.L_22:
        /*005c*/ 	.word	0x00000000
        /*0060*/ 	.short	0x0004
        /*0062*/ 	.short	0x0020
        /*0064*/ 	.byte	0x00, 0xf4, 0x21, 0x00


	//----- nvinfo : EIATTR_KPARAM_INFO
	.align		4
.L_23:
        /*0068*/ 	.byte	0x04, 0x17
        /*006a*/ 	.short	(.L_25 - .L_24)
.L_24:
        /*006c*/ 	.word	0x00000000
        /*0070*/ 	.short	0x0003
        /*0072*/ 	.short	0x0018
        /*0074*/ 	.byte	0x00, 0xf4, 0x21, 0x00


	//----- nvinfo : EIATTR_KPARAM_INFO
	.align		4
.L_25:
        /*0078*/ 	.byte	0x04, 0x17
        /*007a*/ 	.short	(.L_27 - .L_26)
.L_26:
        /*007c*/ 	.word	0x00000000
        /*0080*/ 	.short	0x0002
        /*0082*/ 	.short	0x0010
        /*0084*/ 	.byte	0x00, 0xf4, 0x21, 0x00


	//----- nvinfo : EIATTR_KPARAM_INFO
	.align		4
.L_27:
        /*0088*/ 	.byte	0x04, 0x17
        /*008a*/ 	.short	(.L_29 - .L_28)
.L_28:
        /*008c*/ 	.word	0x00000000
        /*0090*/ 	.short	0x0001
        /*0092*/ 	.short	0x0008
        /*0094*/ 	.byte	0x00, 0xf4, 0x21, 0x00


	//----- nvinfo : EIATTR_KPARAM_INFO
	.align		4
.L_29:
        /*0098*/ 	.byte	0x04, 0x17
        /*009a*/ 	.short	(.L_31 - .L_30)
.L_30:
        /*009c*/ 	.word	0x00000000
        /*00a0*/ 	.short	0x0000
        /*00a2*/ 	.short	0x0000
        /*00a4*/ 	.byte	0x00, 0xf4, 0x21, 0x00


	//----- nvinfo : EIATTR_SPARSE_MMA_MASK
	.align		4
.L_31:
        /*00a8*/ 	.byte	0x03, 0x50
        /*00aa*/ 	.short	0x0000


	//----- nvinfo : EIATTR_MAXREG_COUNT
	.align		4
        /*00ac*/ 	.byte	0x03, 0x1b
        /*00ae*/ 	.short	0x00ff


	//----- nvinfo : EIATTR_EXIT_INSTR_OFFSETS
	.align		4
        /*00b0*/ 	.byte	0x04, 0x1c
        /*00b2*/ 	.short	(.L_33 - .L_32)


	//   ....[0]....
.L_32:
        /*00b4*/ 	.word	0x00000a30


	//----- nvinfo : EIATTR_REQNTID
	.align		4
.L_33:
        /*00b8*/ 	.byte	0x04, 0x10
        /*00ba*/ 	.short	(.L_35 - .L_34)
.L_34:
        /*00bc*/ 	.word	0x00000080
        /*00c0*/ 	.word	0x00000001
        /*00c4*/ 	.word	0x00000001


	//----- nvinfo : EIATTR_CBANK_PARAM_SIZE
	.align		4
.L_35:
        /*00c8*/ 	.byte	0x03, 0x19
        /*00ca*/ 	.short	0x004c


	//----- nvinfo : EIATTR_PARAM_CBANK
	.align		4
        /*00cc*/ 	.byte	0x04, 0x0a
        /*00ce*/ 	.short	(.L_37 - .L_36)
	.align		4
.L_36:
        /*00d0*/ 	.word	index@(.nv.constant0.triton_poi_fused__native_batch_norm_legit_no_training__prelu_kernel_cat_11)
        /*00d4*/ 	.short	0x0210
        /*00d6*/ 	.short	0x004c


	//----- nvinfo : EIATTR_SW_WAR
	.align		4
.L_37:
        /*00d8*/ 	.byte	0x04, 0x36
        /*00da*/ 	.short	(.L_39 - .L_38)
.L_38:
        /*00dc*/ 	.word	0x00000008
.L_39:


//--------------------- .nv.callgraph             --------------------------
	.section	.nv.callgraph,"",@"SHT_CUDA_CALLGRAPH"
	.align	4
	.sectionentsize	8
	.align		4
        /*0000*/ 	.word	0x00000000
	.align		4
        /*0004*/ 	.word	0xffffffff
	.align		4
        /*0008*/ 	.word	0x00000000
	.align		4
        /*000c*/ 	.word	0xfffffffe
	.align		4
        /*0010*/ 	.word	0x00000000
	.align		4
        /*0014*/ 	.word	0xfffffffd
	.align		4
        /*0018*/ 	.word	0x00000000
	.align		4
        /*001c*/ 	.word	0xfffffffc


//--------------------- .nv.constant4             --------------------------
	.section	.nv.constant4,"a",@progbits
	.align	8
	.align		8
.nv.constant4:
        /*0000*/ 	.dword	_$_str
	.align		8
        /*0008*/ 	.dword	_$_str_$_2


//--------------------- .text.triton_poi_fused__native_batch_norm_legit_no_training__prelu_kernel_cat_11 --------------------------
	.section	.text.triton_poi_fused__native_batch_norm_legit_no_training__prelu_kernel_cat_11,"ax",@progbits
	.align	128
        .global         triton_poi_fused__native_batch_norm_legit_no_training__prelu_kernel_cat_11
        .type           triton_poi_fused__native_batch_norm_legit_no_training__prelu_kernel_cat_11,@function
        .size           triton_poi_fused__native_batch_norm_legit_no_training__prelu_kernel_cat_11,(.L_x_1 - triton_poi_fused__native_batch_norm_legit_no_training__prelu_kernel_cat_11)
        .other          triton_poi_fused__native_batch_norm_legit_no_training__prelu_kernel_cat_11,@"STO_CUDA_ENTRY STV_DEFAULT"
triton_poi_fused__native_batch_norm_legit_no_training__prelu_kernel_cat_11:
.text.triton_poi_fused__native_batch_norm_legit_no_training__prelu_kernel_cat_11:
[----:B------:R-:W-:Y:S01]  /*0000*/  LDC R1, c[0x0][0x28] ;  /* 0x00000a00ff017b82 */ /* 0x000fe20000000800 */
[----:B------:R-:W1:Y:S07]  /*0010*/  S2R R0, SR_TID.X ;  /* 0x0000000000007919 */ /* 0x000e6e0000002100 */
[----:B------:R-:W2:Y:S01]  /*0020*/  LDC.64 R6, c[0x0][0x230] ;  /* 0x00008c00ff067b82 */ /* 0x000ea20000000a00 */
[----:B------:R-:W-:Y:S01]  /*0030*/  ULDC.64 UR4, c[0x0][0x208] ;  /* 0x0000820000047ab9 */ /* 0x000fe20000000a00 */
[----:B------:R-:W-:Y:S01]  /*0040*/  CS2R R24, SRZ ;  /* 0x0000000000187805 */ /* 0x000fe2000001ff00 */
[----:B------:R-:W3:Y:S05]  /*0050*/  S2R R3, SR_CTAID.X ;  /* 0x0000000000037919 */ /* 0x000eea0000002500 */
[----:B------:R-:W4:Y:S08]  /*0060*/  LDC.64 R4, c[0x0][0x218] ;  /* 0x00008600ff047b82 */ /* 0x000f300000000a00 */
[----:B------:R-:W5:Y:S01]  /*0070*/  LDC.64 R28, c[0x0][0x220] ;  /* 0x00008800ff1c7b82 */ /* 0x000f620000000a00 */
[----:B-1----:R-:W-:-:S04]  /*0080*/  SHF.L.U32 R0, R0, 0x2, RZ ;  /* 0x0000000200007819 */ /* 0x002fc800000006ff */
[----:B------:R-:W-:Y:S02]  /*0090*/  LOP3.LUT R0, R0, 0x1fc, RZ, 0xc0, !PT ;  /* 0x000001fc00007812 */ /* 0x000fe400078ec0ff */
[----:B---3--:R-:W-:Y:S02]  /*00a0*/  SHF.R.S32.HI R9, RZ, 0x15, R3 ;  /* 0x00000015ff097819 */ /* 0x008fe40000011403 */
[----:B------:R-:W-:Y:S02]  /*00b0*/  LEA R0, R3, R0, 0xa ;  /* 0x0000000003007211 */ /* 0x000fe400078e50ff */
[----:B------:R-:W-:Y:S02]  /*00c0*/  SGXT R9, R9, 0x1 ;  /* 0x000000010909781a */ /* 0x000fe40000000200 */
[----:B------:R-:W-:Y:S02]  /*00d0*/  SHF.R.S32.HI R3, RZ, 0x1f, R0 ;  /* 0x0000001fff037819 */ /* 0x000fe40000011400 */
[----:B------:R-:W-:-:S02]  /*00e0*/  LEA.HI R2, R9, R0, RZ, 0x7 ;  /* 0x0000000009027211 */ /* 0x000fc400078f38ff */
[----:B------:R-:W-:Y:S02]  /*00f0*/  LEA.HI R3, R3, R0, RZ, 0x7 ;  /* 0x0000000003037211 */ /* 0x000fe400078f38ff */
[----:B------:R-:W-:Y:S02]  /*0100*/  IADD3 R8, R2, 0x200, RZ ;  /* 0x0000020002087810 */ /* 0x000fe40007ffe0ff */
[----:B------:R-:W-:-:S04]  /*0110*/  LOP3.LUT R9, R3, 0xffffff80, RZ, 0xc0, !PT ;  /* 0xffffff8003097812 */ /* 0x000fc800078ec0ff */
[----:B------:R-:W-:Y:S02]  /*0120*/  IADD3 R2, R0, -R9, RZ ;  /* 0x8000000900027210 */ /* 0x000fe40007ffe0ff */
[----:B------:R-:W-:Y:S02]  /*0130*/  SHF.R.S32.HI R9, RZ, 0x7, R8 ;  /* 0x00000007ff097819 */ /* 0x000fe40000011408 */
[C---:B------:R-:W-:Y:S01]  /*0140*/  ISETP.GE.AND P0, PT, R2.reuse, 0x40, PT ;  /* 0x000000400200780c */ /* 0x040fe20003f06270 */
[C---:B--2---:R-:W-:Y:S01]  /*0150*/  IMAD.WIDE R6, R2.reuse, 0x4, R6 ;  /* 0x0000000402067825 */ /* 0x044fe200078e0206 */
[----:B------:R-:W-:Y:S02]  /*0160*/  LEA R23, R9, R2, 0x6 ;  /* 0x0000000209177211 */ /* 0x000fe400078e30ff */
[----:B------:R-:W-:Y:S02]  /*0170*/  ISETP.GT.AND P1, PT, R2, 0x3f, PT ;  /* 0x0000003f0200780c */ /* 0x000fe40003f24270 */
[----:B------:R-:W2:Y:S01]  /*0180*/  LDG.E.EL.128 R8, desc[UR4][R6.64] ;  /* 0x0000000406087981 */ /* 0x000ea2000c2e1d00 */
[----:B------:R-:W-:Y:S01]  /*0190*/  CS2R R26, SRZ ;  /* 0x00000000001a7805 */ /* 0x000fe2000001ff00 */
[----:B----4-:R-:W-:Y:S01]  /*01a0*/  IMAD.WIDE R20, R23, 0x4, R4 ;  /* 0x0000000417147825 */ /* 0x010fe200078e0204 */
[----:B------:R-:W-:-:S02]  /*01b0*/  CS2R R12, SRZ ;  /* 0x00000000000c7805 */ /* 0x000fc4000001ff00 */
[----:B------:R-:W-:Y:S01]  /*01c0*/  CS2R R14, SRZ ;  /* 0x00000000000e7805 */ /* 0x000fe2000001ff00 */
[----:B-----5:R-:W-:Y:S01]  /*01d0*/  IMAD.WIDE R22, R23, 0x4, R28 ;  /* 0x0000000417167825 */ /* 0x020fe200078e021c */
[----:B------:R1:W3:Y:S04]  /*01e0*/  @!P0 LDG.E.EL.128 R24, desc[UR4][R20.64] ;  /* 0x0000000414188981 */ /* 0x0002e8000c2e1d00 */
[----:B------:R4:W5:Y:S01]  /*01f0*/  @P1 LDG.E.EL.128 R12, desc[UR4][R22.64+-0x100] ;  /* 0xffff0004160c1981 */ /* 0x000962000c2e1d00 */
[----:B------:R-:W-:Y:S02]  /*0200*/  SHF.R.S32.HI R3, RZ, 0x7, R3 ;  /* 0x00000007ff037819 */ /* 0x000fe40000011403 */
[----:B------:R-:W-:Y:S02]  /*0210*/  CS2R R16, SRZ ;  /* 0x0000000000107805 */ /* 0x000fe4000001ff00 */
[----:B------:R-:W-:-:S02]  /*0220*/  CS2R R18, SRZ ;  /* 0x0000000000127805 */ /* 0x000fc4000001ff00 */
[----:B------:R-:W-:Y:S02]  /*0230*/  LEA R3, R3, R2, 0x6 ;  /* 0x0000000203037211 */ /* 0x000fe400078e30ff */
[----:B-1----:R-:W-:-:S03]  /*0240*/  CS2R R20, SRZ ;  /* 0x0000000000147805 */ /* 0x002fc6000001ff00 */
[C---:B------:R-:W-:Y:S01]  /*0250*/  IMAD.WIDE R6, R3.reuse, 0x4, R4 ;  /* 0x0000000403067825 */ /* 0x040fe200078e0204 */
[----:B----4-:R-:W-:Y:S01]  /*0260*/  CS2R R22, SRZ ;  /* 0x0000000000167805 */ /* 0x010fe2000001ff00 */
[----:B------:R-:W1:Y:S02]  /*0270*/  LDC.64 R4, c[0x0][0x228] ;  /* 0x00008a00ff047b82 */ /* 0x000e640000000a00 */
[----:B------:R-:W-:Y:S01]  /*0280*/  IMAD.WIDE R28, R3, 0x4, R28 ;  /* 0x00000004031c7825 */ /* 0x000fe200078e021c */
[----:B------:R-:W4:Y:S04]  /*0290*/  @!P0 LDG.E.EL.128 R16, desc[UR4][R6.64] ;  /* 0x0000000406108981 */ /* 0x000f28000c2e1d00 */
[----:B------:R2:W4:Y:S01]  /*02a0*/  @P1 LDG.E.EL.128 R20, desc[UR4][R28.64+-0x100] ;  /* 0xffff00041c141981 */ /* 0x000522000c2e1d00 */
[----:B-1----:R-:W-:-:S06]  /*02b0*/  IMAD.WIDE R4, R2, 0x4, R4 ;  /* 0x0000000402047825 */ /* 0x002fcc00078e0204 */
[----:B------:R-:W4:Y:S01]  /*02c0*/  LDG.E.EL.128 R4, desc[UR4][R4.64] ;  /* 0x0000000404047981 */ /* 0x000f22000c2e1d00 */
[----:B--2---:R-:W-:Y:S01]  /*02d0*/  FADD R28, R8, 0.0010000000474974513054 ;  /* 0x3a83126f081c7421 */ /* 0x004fe20000000000 */
[----:B------:R-:W-:-:S05]  /*02e0*/  FADD R3, R9, 0.0010000000474974513054 ;  /* 0x3a83126f09037421 */ /* 0x000fca0000000000 */
[----:B------:R-:W1:Y:S01]  /*02f0*/  MUFU.SQRT R28, R28 ;  /* 0x0000001c001c7308 */ /* 0x000e620000002000 */
[----:B---3--:R-:W-:Y:S01]  /*0300*/  SEL R8, R24, RZ, !P0 ;  /* 0x000000ff18087207 */ /* 0x008fe20004000000 */
[----:B------:R-:W-:Y:S01]  /*0310*/  FADD R24, R10, 0.0010000000474974513054 ;  /* 0x3a83126f0a187421 */ /* 0x000fe20000000000 */
[----:B------:R-:W-:Y:S01]  /*0320*/  SEL R9, R25, RZ, !P0 ;  /* 0x000000ff19097207 */ /* 0x000fe20004000000 */
[----:B------:R-:W-:Y:S01]  /*0330*/  FADD R25, R11, 0.0010000000474974513054 ;  /* 0x3a83126f0b197421 */ /* 0x000fe20000000000 */
[----:B-----5:R-:W-:Y:S02]  /*0340*/  @P0 SEL R8, R12, RZ, P1 ;  /* 0x000000ff0c080207 */ /* 0x020fe40000800000 */
[----:B------:R-:W-:Y:S01]  /*0350*/  @P0 SEL R9, R13, RZ, P1 ;  /* 0x000000ff0d090207 */ /* 0x000fe20000800000 */
[----:B------:R-:W2:Y:S01]  /*0360*/  MUFU.SQRT R3, R3 ;  /* 0x0000000300037308 */ /* 0x000ea20000002000 */
[----:B------:R-:W-:Y:S01]  /*0370*/  HFMA2.MMA R13, -RZ, RZ, 1.625, 0 ;  /* 0x3e800000ff0d7435 */ /* 0x000fe200000001ff */
[----:B------:R-:W-:-:S02]  /*0380*/  SEL R10, R26, RZ, !P0 ;  /* 0x000000ff1a0a7207 */ /* 0x000fc40004000000 */
[----:B------:R-:W-:Y:S02]  /*0390*/  SEL R11, R27, RZ, !P0 ;  /* 0x000000ff1b0b7207 */ /* 0x000fe40004000000 */
[----:B------:R-:W-:Y:S02]  /*03a0*/  @P0 SEL R10, R14, RZ, P1 ;  /* 0x000000ff0e0a0207 */ /* 0x000fe40000800000 */
[----:B------:R-:W3:Y:S01]  /*03b0*/  MUFU.SQRT R12, R24 ;  /* 0x00000018000c7308 */ /* 0x000ee20000002000 */
[C---:B-1----:R-:W-:Y:S02]  /*03c0*/  FSETP.GT.AND P3, PT, R28.reuse, 8.50705917302346158658e+37, PT ;  /* 0x7e8000001c00780b */ /* 0x042fe40003f64000 */
[----:B------:R-:W-:Y:S02]  /*03d0*/  FSETP.GEU.AND P6, PT, R28, 1.175494350822287508e-38, PT ;  /* 0x008000001c00780b */ /* 0x000fe40003fce000 */
[----:B------:R-:W-:Y:S02]  /*03e0*/  FSEL R29, R13, 1, P3 ;  /* 0x3f8000000d1d7808 */ /* 0x000fe40001800000 */
[C---:B--2---:R-:W-:Y:S01]  /*03f0*/  FSETP.GT.AND P5, PT, R3.reuse, 8.50705917302346158658e+37, PT ;  /* 0x7e8000000300780b */ /* 0x044fe20003fa4000 */
[----:B------:R-:W1:Y:S01]  /*0400*/  MUFU.SQRT R25, R25 ;  /* 0x0000001900197308 */ /* 0x000e620000002000 */
[----:B------:R-:W-:-:S02]  /*0410*/  FSETP.GEU.AND P2, PT, R3, 1.175494350822287508e-38, PT ;  /* 0x008000000300780b */ /* 0x000fc40003f4e000 */
[----:B------:R-:W-:Y:S02]  /*0420*/  @P0 SEL R11, R15, RZ, P1 ;  /* 0x000000ff0f0b0207 */ /* 0x000fe40000800000 */
[----:B------:R-:W-:Y:S01]  /*0430*/  FSEL R15, R13, 1, P5 ;  /* 0x3f8000000d0f7808 */ /* 0x000fe20002800000 */
[----:B------:R-:W-:Y:S01]  /*0440*/  @P3 FMUL R28, R28, 0.25 ;  /* 0x3e8000001c1c3820 */ /* 0x000fe20000400000 */
[C---:B---3--:R-:W-:Y:S01]  /*0450*/  FSETP.GT.AND P4, PT, R12.reuse, 8.50705917302346158658e+37, PT ;  /* 0x7e8000000c00780b */ /* 0x048fe20003f84000 */
[----:B------:R-:W-:Y:S01]  /*0460*/  @!P6 FMUL R29, R29, 16777216 ;  /* 0x4b8000001d1de820 */ /* 0x000fe20000400000 */
[----:B------:R-:W-:Y:S01]  /*0470*/  FSETP.GEU.AND P3, PT, R12, 1.175494350822287508e-38, PT ;  /* 0x008000000c00780b */ /* 0x000fe20003f6e000 */
[----:B------:R-:W-:Y:S01]  /*0480*/  @!P6 FMUL R28, R28, 16777216 ;  /* 0x4b8000001c1ce820 */ /* 0x000fe20000400000 */
[----:B------:R-:W-:Y:S01]  /*0490*/  FSEL R27, R13, 1, P4 ;  /* 0x3f8000000d1b7808 */ /* 0x000fe20002000000 */
[----:B------:R-:W-:Y:S01]  /*04a0*/  @P5 FMUL R3, R3, 0.25 ;  /* 0x3e80000003035820 */ /* 0x000fe20000400000 */
[----:B----4-:R-:W-:Y:S01]  /*04b0*/  SEL R16, R16, RZ, !P0 ;  /* 0x000000ff10107207 */ /* 0x010fe20004000000 */
[----:B------:R-:W2:Y:S01]  /*04c0*/  MUFU.RCP R14, R28 ;  /* 0x0000001c000e7308 */ /* 0x000ea20000001000 */
[----:B-1----:R-:W-:Y:S01]  /*04d0*/  FSETP.GT.AND P6, PT, R25, 8.50705917302346158658e+37, PT ;  /* 0x7e8000001900780b */ /* 0x002fe20003fc4000 */
[----:B------:R-:W-:Y:S01]  /*04e0*/  @!P2 FMUL R3, R3, 16777216 ;  /* 0x4b8000000303a820 */ /* 0x000fe20000400000 */
[----:B------:R-:W-:Y:S01]  /*04f0*/  FSETP.GEU.AND P5, PT, R25, 1.175494350822287508e-38, PT ;  /* 0x008000001900780b */ /* 0x000fe20003fae000 */
[----:B------:R-:W-:Y:S01]  /*0500*/  @!P2 FMUL R15, R15, 16777216 ;  /* 0x4b8000000f0fa820 */ /* 0x000fe20000400000 */
[----:B------:R-:W-:Y:S01]  /*0510*/  SEL R18, R18, RZ, !P0 ;  /* 0x000000ff12127207 */ /* 0x000fe20004000000 */
[----:B------:R-:W-:Y:S01]  /*0520*/  @P4 FMUL R12, R12, 0.25 ;  /* 0x3e8000000c0c4820 */ /* 0x000fe20000400000 */
[----:B------:R-:W-:Y:S01]  /*0530*/  SEL R19, R19, RZ, !P0 ;  /* 0x000000ff13137207 */ /* 0x000fe20004000000 */
[----:B------:R-:W1:Y:S01]  /*0540*/  MUFU.RCP R24, R3 ;  /* 0x0000000300187308 */ /* 0x000e620000001000 */
[----:B------:R-:W-:Y:S01]  /*0550*/  @!P3 FMUL R27, R27, 16777216 ;  /* 0x4b8000001b1bb820 */ /* 0x000fe20000400000 */
[----:B------:R-:W-:-:S04]  /*0560*/  @!P3 FMUL R12, R12, 16777216 ;  /* 0x4b8000000c0cb820 */ /* 0x000fc80000400000 */
[----:B------:R-:W-:Y:S01]  /*0570*/  @P6 FMUL R25, R25, 0.25 ;  /* 0x3e80000019196820 */ /* 0x000fe20000400000 */
[----:B--2---:R-:W-:Y:S01]  /*0580*/  FMUL R29, R14, R29 ;  /* 0x0000001d0e1d7220 */ /* 0x004fe20000400000 */
[----:B------:R2:W3:Y:S02]  /*0590*/  MUFU.RCP R28, R12 ;  /* 0x0000000c001c7308 */ /* 0x0004e40000001000 */
[----:B------:R-:W-:Y:S01]  /*05a0*/  @!P5 FMUL R25, R25, 16777216 ;  /* 0x4b8000001919d820 */ /* 0x000fe20000400000 */
[----:B-1----:R-:W-:Y:S01]  /*05b0*/  FMUL R24, R24, R15 ;  /* 0x0000000f18187220 */ /* 0x002fe20000400000 */
[----:B------:R-:W-:-:S04]  /*05c0*/  SEL R15, R20, RZ, P1 ;  /* 0x000000ff140f7207 */ /* 0x000fc80000800000 */
[----:B------:R-:W1:Y:S01]  /*05d0*/  MUFU.RCP R3, R25 ;  /* 0x0000001900037308 */ /* 0x000e620000001000 */
[----:B------:R-:W-:Y:S02]  /*05e0*/  SEL R20, R21, RZ, P1 ;  /* 0x000000ff15147207 */ /* 0x000fe40000800000 */
[----:B--2---:R-:W-:Y:S02]  /*05f0*/  SEL R12, R16, R15, !P0 ;  /* 0x0000000f100c7207 */ /* 0x004fe40004000000 */
[----:B------:R-:W2:Y:S01]  /*0600*/  LDC.64 R14, c[0x0][0x240] ;  /* 0x00009000ff0e7b82 */ /* 0x000ea20000000a00 */
[----:B---3--:R-:W-:Y:S01]  /*0610*/  FMUL R28, R28, R27 ;  /* 0x0000001b1c1c7220 */ /* 0x008fe20000400000 */
[----:B------:R-:W-:Y:S02]  /*0620*/  FSEL R16, R13, 1, P6 ;  /* 0x3f8000000d107808 */ /* 0x000fe40003000000 */
[----:B------:R-:W-:-:S03]  /*0630*/  SEL R13, R17, RZ, !P0 ;  /* 0x000000ff110d7207 */ /* 0x000fc60004000000 */
[----:B------:R-:W-:Y:S01]  /*0640*/  @!P5 FMUL R16, R16, 16777216 ;  /* 0x4b8000001010d820 */ /* 0x000fe20000400000 */
[----:B------:R-:W3:Y:S01]  /*0650*/  LDC.64 R26, c[0x0][0x238] ;  /* 0x00008e00ff1a7b82 */ /* 0x000ee20000000a00 */
[----:B------:R-:W-:Y:S02]  /*0660*/  SEL R13, R13, R20, !P0 ;  /* 0x000000140d0d7207 */ /* 0x000fe40004000000 */
[----:B-1----:R-:W-:Y:S01]  /*0670*/  FMUL R3, R3, R16 ;  /* 0x0000001003037220 */ /* 0x002fe20000400000 */
[C---:B------:R-:W-:Y:S01]  /*0680*/  FADD R16, -R4.reuse, R8 ;  /* 0x0000000804107221 */ /* 0x040fe20000000100 */
[----:B------:R-:W-:-:S03]  /*0690*/  FADD R4, -R4, R12 ;  /* 0x0000000c04047221 */ /* 0x000fc60000000100 */
[C---:B------:R-:W-:Y:S01]  /*06a0*/  FMUL R25, R29.reuse, R16 ;  /* 0x000000101d197220 */ /* 0x040fe20000400000 */
[----:B------:R-:W-:Y:S01]  /*06b0*/  FMUL R4, R29, R4 ;  /* 0x000000041d047220 */ /* 0x000fe20000400000 */
[----:B------:R-:W-:Y:S02]  /*06c0*/  SEL R29, R22, RZ, P1 ;  /* 0x000000ff161d7207 */ /* 0x000fe40000800000 */
[----:B------:R-:W-:Y:S01]  /*06d0*/  SEL R22, R23, RZ, P1 ;  /* 0x000000ff17167207 */ /* 0x000fe20000800000 */
[----:B--2---:R-:W-:Y:S01]  /*06e0*/  IMAD.WIDE R20, R2, 0x4, R14 ;  /* 0x0000000402147825 */ /* 0x004fe200078e020e */
[----:B------:R-:W-:Y:S02]  /*06f0*/  SEL R14, R18, R29, !P0 ;  /* 0x0000001d120e7207 */ /* 0x000fe40004000000 */
[----:B------:R-:W-:-:S03]  /*0700*/  SEL R15, R19, R22, !P0 ;  /* 0x00000016130f7207 */ /* 0x000fc60004000000 */
[----:B------:R-:W2:Y:S01]  /*0710*/  LDG.E.EL.128 R20, desc[UR4][R20.64] ;  /* 0x0000000414147981 */ /* 0x000ea2000c2e1d00 */
[----:B---3--:R-:W-:-:S06]  /*0720*/  IMAD.WIDE R16, R2, 0x4, R26 ;  /* 0x0000000402107825 */ /* 0x008fcc00078e021a */
[----:B------:R-:W2:Y:S02]  /*0730*/  LDG.E.EL.128 R16, desc[UR4][R16.64] ;  /* 0x0000000410107981 */ /* 0x000ea4000c2e1d00 */
[C-C-:B--2---:R-:W-:Y:S01]  /*0740*/  FFMA R4, R16.reuse, R4, R20.reuse ;  /* 0x0000000410047223 */ /* 0x144fe20000000014 */
[----:B------:R-:W-:Y:S01]  /*0750*/  FFMA R16, R16, R25, R20 ;  /* 0x0000001910107223 */ /* 0x000fe20000000014 */
[C---:B------:R-:W-:Y:S01]  /*0760*/  FADD R25, -R5.reuse, R9 ;  /* 0x0000000905197221 */ /* 0x040fe20000000100 */
[----:B------:R-:W-:-:S03]  /*0770*/  FADD R5, -R5, R13 ;  /* 0x0000000d05057221 */ /* 0x000fc60000000100 */
[C---:B------:R-:W-:Y:S01]  /*0780*/  FMUL R26, R24.reuse, R25 ;  /* 0x00000019181a7220 */ /* 0x040fe20000400000 */
[----:B------:R-:W-:Y:S02]  /*0790*/  FMUL R5, R24, R5 ;  /* 0x0000000518057220 */ /* 0x000fe40000400000 */
[----:B------:R-:W1:Y:S02]  /*07a0*/  LDC.64 R24, c[0x0][0x248] ;  /* 0x00009200ff187b82 */ /* 0x000e640000000a00 */
[C-C-:B------:R-:W-:Y:S01]  /*07b0*/  FFMA R5, R17.reuse, R5, R21.reuse ;  /* 0x0000000511057223 */ /* 0x140fe20000000015 */
[----:B------:R-:W-:Y:S01]  /*07c0*/  FFMA R17, R17, R26, R21 ;  /* 0x0000001a11117223 */ /* 0x000fe20000000015 */
[----:B-1----:R-:W-:-:S06]  /*07d0*/  IMAD.WIDE R24, R2, 0x4, R24 ;  /* 0x0000000402187825 */ /* 0x002fcc00078e0218 */
[----:B------:R-:W2:Y:S01]  /*07e0*/  LDG.E.EL.128 R24, desc[UR4][R24.64] ;  /* 0x0000000418187981 */ /* 0x000ea2000c2e1d00 */
[C---:B------:R-:W-:Y:S01]  /*07f0*/  FADD R2, -R7.reuse, R15 ;  /* 0x0000000f07027221 */ /* 0x040fe20000000100 */
[C---:B------:R-:W-:Y:S01]  /*0800*/  FADD R21, -R6.reuse, R10 ;  /* 0x0000000a06157221 */ /* 0x040fe20000000100 */
[----:B------:R-:W-:Y:S01]  /*0810*/  FADD R29, -R6, R14 ;  /* 0x0000000e061d7221 */ /* 0x000fe20000000100 */
[----:B------:R-:W-:Y:S01]  /*0820*/  FADD R6, -R7, R11 ;  /* 0x0000000b07067221 */ /* 0x000fe20000000100 */
[C---:B------:R-:W-:Y:S01]  /*0830*/  FMUL R20, R3.reuse, R2 ;  /* 0x0000000203147220 */ /* 0x040fe20000400000 */
[C---:B------:R-:W-:Y:S01]  /*0840*/  FMUL R21, R28.reuse, R21 ;  /* 0x000000151c157220 */ /* 0x040fe20000400000 */
[----:B------:R-:W-:Y:S01]  /*0850*/  FMUL R29, R28, R29 ;  /* 0x0000001d1c1d7220 */ /* 0x000fe20000400000 */
[----:B------:R-:W-:Y:S01]  /*0860*/  FMUL R2, R3, R6 ;  /* 0x0000000603027220 */ /* 0x000fe20000400000 */
[C-C-:B------:R-:W-:Y:S02]  /*0870*/  FFMA R7, R19.reuse, R20, R23.reuse ;  /* 0x0000001413077223 */ /* 0x140fe40000000017 */
[----:B------:R-:W-:Y:S01]  /*0880*/  FFMA R6, R18, R29, R22 ;  /* 0x0000001d12067223 */ /* 0x000fe20000000016 */
[----:B------:R-:W-:-:S02]  /*0890*/  FFMA R19, R19, R2, R23 ;  /* 0x0000000213137223 */ /* 0x000fc40000000017 */
[----:B------:R-:W-:Y:S01]  /*08a0*/  FSETP.GT.AND P6, PT, R7, RZ, PT ;  /* 0x000000ff0700720b */ /* 0x000fe20003fc4000 */
[----:B------:R-:W-:Y:S01]  /*08b0*/  FFMA R18, R18, R21, R22 ;  /* 0x0000001512127223 */ /* 0x000fe20000000016 */
[----:B------:R-:W1:Y:S08]  /*08c0*/  LDC.64 R2, c[0x0][0x250] ;  /* 0x00009400ff027b82 */ /* 0x000e700000000a00 */
[----:B------:R-:W3:Y:S01]  /*08d0*/  LDC.64 R20, c[0x0][0x210] ;  /* 0x00008400ff147b82 */ /* 0x000ee20000000a00 */
[----:B------:R-:W-:-:S02]  /*08e0*/  FSETP.GT.AND P0, PT, R19, RZ, PT ;  /* 0x000000ff1300720b */ /* 0x000fc40003f04000 */
[----:B------:R-:W-:Y:S02]  /*08f0*/  FSETP.GT.AND P1, PT, R6, RZ, PT ;  /* 0x000000ff0600720b */ /* 0x000fe40003f24000 */
[----:B------:R-:W-:Y:S02]  /*0900*/  FSETP.GT.AND P2, PT, R18, RZ, PT ;  /* 0x000000ff1200720b */ /* 0x000fe40003f44000 */
[----:B------:R-:W-:Y:S02]  /*0910*/  FSETP.GT.AND P3, PT, R5, RZ, PT ;  /* 0x000000ff0500720b */ /* 0x000fe40003f64000 */
[----:B------:R-:W-:Y:S02]  /*0920*/  FSETP.GT.AND P4, PT, R17, RZ, PT ;  /* 0x000000ff1100720b */ /* 0x000fe40003f84000 */
[----:B------:R-:W-:Y:S01]  /*0930*/  FSETP.GT.AND P5, PT, R4, RZ, PT ;  /* 0x000000ff0400720b */ /* 0x000fe20003fa4000 */
[----:B-1----:R-:W-:-:S04]  /*0940*/  IMAD.WIDE R2, R0, 0x4, R2 ;  /* 0x0000000400027825 */ /* 0x002fc800078e0202 */
[----:B---3--:R-:W-:Y:S01]  /*0950*/  IMAD.WIDE R20, R0, 0x4, R20 ;  /* 0x0000000400147825 */ /* 0x008fe200078e0214 */
[----:B------:R-:W-:Y:S04]  /*0960*/  STG.E.128 desc[UR4][R2.64], R12 ;  /* 0x0000000c02007986 */ /* 0x000fe8000c101d04 */
[----:B------:R-:W-:Y:S01]  /*0970*/  STG.E.128 desc[UR4][R2.64+0x800], R8 ;  /* 0x0008000802007986 */ /* 0x000fe2000c101d04 */
[C---:B--2---:R-:W-:Y:S01]  /*0980*/  @!P6 FMUL R7, R27.reuse, R7 ;  /* 0x000000071b07e220 */ /* 0x044fe20000400000 */
[----:B------:R-:W-:Y:S01]  /*0990*/  FSETP.GT.AND P6, PT, R16, RZ, PT ;  /* 0x000000ff1000720b */ /* 0x000fe20003fc4000 */
[----:B------:R-:W-:Y:S01]  /*09a0*/  @!P0 FMUL R19, R27, R19 ;  /* 0x000000131b138220 */ /* 0x000fe20000400000 */
[C---:B------:R-:W-:Y:S01]  /*09b0*/  @!P1 FMUL R6, R26.reuse, R6 ;  /* 0x000000061a069220 */ /* 0x040fe20000400000 */
[----:B------:R-:W-:Y:S01]  /*09c0*/  @!P2 FMUL R18, R26, R18 ;  /* 0x000000121a12a220 */ /* 0x000fe20000400000 */
[C---:B------:R-:W-:Y:S01]  /*09d0*/  @!P3 FMUL R5, R25.reuse, R5 ;  /* 0x000000051905b220 */ /* 0x040fe20000400000 */
[----:B------:R-:W-:Y:S01]  /*09e0*/  @!P4 FMUL R17, R25, R17 ;  /* 0x000000111911c220 */ /* 0x000fe20000400000 */
[----:B------:R-:W-:-:S07]  /*09f0*/  @!P5 FMUL R4, R24, R4 ;  /* 0x000000041804d220 */ /* 0x000fce0000400000 */
[----:B------:R-:W-:Y:S01]  /*0a00*/  @!P6 FMUL R16, R24, R16 ;  /* 0x000000101810e220 */ /* 0x000fe20000400000 */
[----:B------:R-:W-:Y:S04]  /*0a10*/  STG.E.128 desc[UR4][R20.64], R4 ;  /* 0x0000000414007986 */ /* 0x000fe8000c101d04 */
[----:B------:R-:W-:Y:S01]  /*0a20*/  STG.E.128 desc[UR4][R20.64+0x800], R16 ;  /* 0x0008001014007986 */ /* 0x000fe2000c101d04 */
[----:B------:R-:W-:Y:S05]  /*0a30*/  EXIT ;  /* 0x000000000000794d */ /* 0x000fea0003800000 */
.L_x_0:
[----:B------:R-:W-:-:S00]  /*0a40*/  BRA `(.L_x_0) ;  /* 0xfffffffc00fc7947 */ /* 0x000fc0000383ffff */
[----:B------:R-:W-:-:S00]  /*0a50*/  NOP ;  /* 0x0000000000007918 */ /* 0x000fc00000000000 */
        /* <DEDUP_REMOVED lines=10> */
.L_x_1:


//--------------------- .nv.global.init           --------------------------
	.section	.nv.global.init,"aw",@progbits
.nv.global.init:
	.type		_$_str,@object
	.size		_$_str,(_$_str_$_2 - _$_str)
_$_str:
        /*0000*/ 	.byte	0x5f, 0x5f, 0x43, 0x55, 0x44, 0x41, 0x5f, 0x46, 0x54, 0x5a, 0x00
	.type		_$_str_$_2,@object
	.size		_$_str_$_2,(.L_1 - _$_str_$_2)
_$_str_$_2:
        /*000b*/ 	.byte	0x5f, 0x5f, 0x43, 0x55, 0x44, 0x41, 0x5f, 0x50, 0x52, 0x45, 0x43, 0x5f, 0x53, 0x51, 0x52, 0x54
        /*001b*/ 	.byte	0x00
.L_1:


//--------------------- .nv.constant0.triton_poi_fused__native_batch_norm_legit_no_training__prelu_kernel_cat_11 --------------------------
	.section	.nv.constant0.triton_poi_fused__native_batch_norm_legit_no_training__prelu_kernel_cat_11,"a",@progbits
	.sectionflags	@""
	.align	4
.nv.constant0.triton_poi_fused__native_batch_norm_legit_no_training__prelu_kernel_cat_11:
	.zero		604
